//
// Generated by NVIDIA NVVM Compiler
//
// Compiler Build ID: CL-36424714
// Cuda compilation tools, release 13.0, V13.0.88
// Based on NVVM 20.0.0
//

.version 9.0
.target sm_100
.address_size 64

	// .globl	_Z11daxpyKernelidPdS_

.visible .entry _Z11daxpyKernelidPdS_(
	.param .u32 _Z11daxpyKernelidPdS__param_0,
	.param .f64 _Z11daxpyKernelidPdS__param_1,
	.param .u64 .ptr .align 1 _Z11daxpyKernelidPdS__param_2,
	.param .u64 .ptr .align 1 _Z11daxpyKernelidPdS__param_3
)
{
	.reg .pred 	%p<4>;
	.reg .b32 	%r<11>;
	.reg .b64 	%rd<8>;
	.reg .b64 	%fd<69>;

	ld.param.u32 	%r7, [_Z11daxpyKernelidPdS__param_0];
	ld.param.f64 	%fd4, [_Z11daxpyKernelidPdS__param_1];
	ld.param.u64 	%rd5, [_Z11daxpyKernelidPdS__param_2];
	ld.param.u64 	%rd6, [_Z11daxpyKernelidPdS__param_3];
	mov.u32 	%r9, %tid.x;
	setp.ge.s32 	%p1, %r9, %r7;
	@%p1 bra 	$L__BB0_5;
	mov.u32 	%r2, %ntid.x;
	cvta.to.global.u64 	%rd1, %rd5;
	cvta.to.global.u64 	%rd2, %rd6;
$L__BB0_2:
	mul.wide.s32 	%rd7, %r9, 8;
	add.s64 	%rd3, %rd1, %rd7;
	add.s64 	%rd4, %rd2, %rd7;
	ld.global.f64 	%fd68, [%rd4];
	mov.b32 	%r10, 0;
$L__BB0_3:
	ld.global.f64 	%fd5, [%rd3];
	fma.rn.f64 	%fd6, %fd4, %fd5, %fd68;
	st.global.f64 	[%rd4], %fd6;
	ld.global.f64 	%fd7, [%rd3];
	fma.rn.f64 	%fd8, %fd4, %fd7, %fd6;
	st.global.f64 	[%rd4], %fd8;
	ld.global.f64 	%fd9, [%rd3];
	fma.rn.f64 	%fd10, %fd4, %fd9, %fd8;
	st.global.f64 	[%rd4], %fd10;
	ld.global.f64 	%fd11, [%rd3];
	fma.rn.f64 	%fd12, %fd4, %fd11, %fd10;
	st.global.f64 	[%rd4], %fd12;
	ld.global.f64 	%fd13, [%rd3];
	fma.rn.f64 	%fd14, %fd4, %fd13, %fd12;
	st.global.f64 	[%rd4], %fd14;
	ld.global.f64 	%fd15, [%rd3];
	fma.rn.f64 	%fd16, %fd4, %fd15, %fd14;
	st.global.f64 	[%rd4], %fd16;
	ld.global.f64 	%fd17, [%rd3];
	fma.rn.f64 	%fd18, %fd4, %fd17, %fd16;
	st.global.f64 	[%rd4], %fd18;
	ld.global.f64 	%fd19, [%rd3];
	fma.rn.f64 	%fd20, %fd4, %fd19, %fd18;
	st.global.f64 	[%rd4], %fd20;
	ld.global.f64 	%fd21, [%rd3];
	fma.rn.f64 	%fd22, %fd4, %fd21, %fd20;
	st.global.f64 	[%rd4], %fd22;
	ld.global.f64 	%fd23, [%rd3];
	fma.rn.f64 	%fd24, %fd4, %fd23, %fd22;
	st.global.f64 	[%rd4], %fd24;
	ld.global.f64 	%fd25, [%rd3];
	fma.rn.f64 	%fd26, %fd4, %fd25, %fd24;
	st.global.f64 	[%rd4], %fd26;
	ld.global.f64 	%fd27, [%rd3];
	fma.rn.f64 	%fd28, %fd4, %fd27, %fd26;
	st.global.f64 	[%rd4], %fd28;
	ld.global.f64 	%fd29, [%rd3];
	fma.rn.f64 	%fd30, %fd4, %fd29, %fd28;
	st.global.f64 	[%rd4], %fd30;
	ld.global.f64 	%fd31, [%rd3];
	fma.rn.f64 	%fd32, %fd4, %fd31, %fd30;
	st.global.f64 	[%rd4], %fd32;
	ld.global.f64 	%fd33, [%rd3];
	fma.rn.f64 	%fd34, %fd4, %fd33, %fd32;
	st.global.f64 	[%rd4], %fd34;
	ld.global.f64 	%fd35, [%rd3];
	fma.rn.f64 	%fd36, %fd4, %fd35, %fd34;
	st.global.f64 	[%rd4], %fd36;
	ld.global.f64 	%fd37, [%rd3];
	fma.rn.f64 	%fd38, %fd4, %fd37, %fd36;
	st.global.f64 	[%rd4], %fd38;
	ld.global.f64 	%fd39, [%rd3];
	fma.rn.f64 	%fd40, %fd4, %fd39, %fd38;
	st.global.f64 	[%rd4], %fd40;
	ld.global.f64 	%fd41, [%rd3];
	fma.rn.f64 	%fd42, %fd4, %fd41, %fd40;
	st.global.f64 	[%rd4], %fd42;
	ld.global.f64 	%fd43, [%rd3];
	fma.rn.f64 	%fd44, %fd4, %fd43, %fd42;
	st.global.f64 	[%rd4], %fd44;
	ld.global.f64 	%fd45, [%rd3];
	fma.rn.f64 	%fd46, %fd4, %fd45, %fd44;
	st.global.f64 	[%rd4], %fd46;
	ld.global.f64 	%fd47, [%rd3];
	fma.rn.f64 	%fd48, %fd4, %fd47, %fd46;
	st.global.f64 	[%rd4], %fd48;
	ld.global.f64 	%fd49, [%rd3];
	fma.rn.f64 	%fd50, %fd4, %fd49, %fd48;
	st.global.f64 	[%rd4], %fd50;
	ld.global.f64 	%fd51, [%rd3];
	fma.rn.f64 	%fd52, %fd4, %fd51, %fd50;
	st.global.f64 	[%rd4], %fd52;
	ld.global.f64 	%fd53, [%rd3];
	fma.rn.f64 	%fd54, %fd4, %fd53, %fd52;
	st.global.f64 	[%rd4], %fd54;
	ld.global.f64 	%fd55, [%rd3];
	fma.rn.f64 	%fd56, %fd4, %fd55, %fd54;
	st.global.f64 	[%rd4], %fd56;
	ld.global.f64 	%fd57, [%rd3];
	fma.rn.f64 	%fd58, %fd4, %fd57, %fd56;
	st.global.f64 	[%rd4], %fd58;
	ld.global.f64 	%fd59, [%rd3];
	fma.rn.f64 	%fd60, %fd4, %fd59, %fd58;
	st.global.f64 	[%rd4], %fd60;
	ld.global.f64 	%fd61, [%rd3];
	fma.rn.f64 	%fd62, %fd4, %fd61, %fd60;
	st.global.f64 	[%rd4], %fd62;
	ld.global.f64 	%fd63, [%rd3];
	fma.rn.f64 	%fd64, %fd4, %fd63, %fd62;
	st.global.f64 	[%rd4], %fd64;
	ld.global.f64 	%fd65, [%rd3];
	fma.rn.f64 	%fd66, %fd4, %fd65, %fd64;
	st.global.f64 	[%rd4], %fd66;
	ld.global.f64 	%fd67, [%rd3];
	fma.rn.f64 	%fd68, %fd4, %fd67, %fd66;
	st.global.f64 	[%rd4], %fd68;
	add.s32 	%r10, %r10, 32;
	setp.ne.s32 	%p2, %r10, 32768;
	@%p2 bra 	$L__BB0_3;
	add.s32 	%r9, %r9, %r2;
	setp.lt.s32 	%p3, %r9, %r7;
	@%p3 bra 	$L__BB0_2;
$L__BB0_5:
	ret;

}


// ===== COMPILED SASS (sm_100) =====

	.target	sm_100

	.elftype	@"ET_EXEC"


//--------------------- .note.nv.tkinfo           --------------------------
	.section	.note.nv.tkinfo,"",@"SHT_NOTE"
	.sectionflags	@"SHF_NOTE_NV_TKINFO"
	.tkinfo
        /*0018*/ 	.word	0x00000002
        /*0030*/ 	.string	""
        /*0030*/ 	.string	"ptxas"
        /*0030*/ 	.string	"Cuda compilation tools, release 13.0, V13.0.88"
        /*0030*/ 	.string	"Build cuda_13.0.r13.0/compiler.36424714_0"
        /*0030*/ 	.string	"-arch sm_100 -m 64 "



//--------------------- .note.nv.cuinfo           --------------------------
	.section	.note.nv.cuinfo,"",@"SHT_NOTE"
	.sectionflags	@"SHF_NOTE_NV_CUINFO"
        /*0018*/ 	.short	0x0002
        /*001a*/ 	.short	0x0064
        /*001c*/ 	.short	0x0082
	.zero		2


//--------------------- .nv.info                  --------------------------
	.section	.nv.info,"",@"SHT_CUDA_INFO"
	.align	4


	//----- nvinfo : EIATTR_REGCOUNT
	.align		4
        /*0000*/ 	.byte	0x04, 0x2f
        /*0002*/ 	.short	(.L_1 - .L_0)
	.align		4
.L_0:
        /*0004*/ 	.word	index@(_Z11daxpyKernelidPdS_)
        /*0008*/ 	.word	0x00000014


	//----- nvinfo : EIATTR_FRAME_SIZE
	.align		4
.L_1:
        /*000c*/ 	.byte	0x04, 0x11
        /*000e*/ 	.short	(.L_3 - .L_2)
	.align		4
.L_2:
        /*0010*/ 	.word	index@(_Z11daxpyKernelidPdS_)
        /*0014*/ 	.word	0x00000000


	//----- nvinfo : EIATTR_MIN_STACK_SIZE
	.align		4
.L_3:
        /*0018*/ 	.byte	0x04, 0x12
        /*001a*/ 	.short	(.L_5 - .L_4)
	.align		4
.L_4:
        /*001c*/ 	.word	index@(_Z11daxpyKernelidPdS_)
        /*0020*/ 	.word	0x00000000
.L_5:


//--------------------- .nv.compat                --------------------------
	.section	.nv.compat,"",@"SHT_CUDA_COMPAT_INFO"
	.align	4
        /*0000*/ 	.byte	0x02, 0x09, 0x00, 0x00, 0x02, 0x02, 0x01, 0x00, 0x02, 0x05, 0x05, 0x00, 0x03, 0x07, 0x01, 0x01
        /*0010*/ 	.byte	0x02, 0x03, 0x00, 0x00, 0x02, 0x06, 0x01, 0x00, 0x04, 0x0b, 0x08, 0x00, 0x01, 0x00, 0x00, 0x00
        /*0020*/ 	.byte	0x00, 0x00, 0x00, 0x00


//--------------------- .nv.info._Z11daxpyKernelidPdS_ --------------------------
	.section	.nv.info._Z11daxpyKernelidPdS_,"",@"SHT_CUDA_INFO"
	.sectionflags	@""
	.align	4


	//----- nvinfo : EIATTR_CUDA_API_VERSION
	.align		4
        /*0000*/ 	.byte	0x04, 0x37
        /*0002*/ 	.short	(.L_7 - .L_6)
.L_6:
        /*0004*/ 	.word	0x00000082


	//----- nvinfo : EIATTR_KPARAM_INFO
	.align		4
.L_7:
        /*0008*/ 	.byte	0x04, 0x17
        /*000a*/ 	.short	(.L_9 - .L_8)
.L_8:
        /*000c*/ 	.word	0x00000000
        /*0010*/ 	.short	0x0003
        /*0012*/ 	.short	0x0018
        /*0014*/ 	.byte	0x00, 0xf5, 0x21, 0x00


	//----- nvinfo : EIATTR_KPARAM_INFO
	.align		4
.L_9:
        /*0018*/ 	.byte	0x04, 0x17
        /*001a*/ 	.short	(.L_11 - .L_10)
.L_10:
        /*001c*/ 	.word	0x00000000
        /*0020*/ 	.short	0x0002
        /*0022*/ 	.short	0x0010
        /*0024*/ 	.byte	0x00, 0xf5, 0x21, 0x00


	//----- nvinfo : EIATTR_KPARAM_INFO
	.align		4
.L_11:
        /*0028*/ 	.byte	0x04, 0x17
        /*002a*/ 	.short	(.L_13 - .L_12)
.L_12:
        /*002c*/ 	.word	0x00000000
        /*0030*/ 	.short	0x0001
        /*0032*/ 	.short	0x0008
        /*0034*/ 	.byte	0x00, 0xf0, 0x21, 0x00


	//----- nvinfo : EIATTR_KPARAM_INFO
	.align		4
.L_13:
        /*0038*/ 	.byte	0x04, 0x17
        /*003a*/ 	.short	(.L_15 - .L_14)
.L_14:
        /*003c*/ 	.word	0x00000000
        /*0040*/ 	.short	0x0000
        /*0042*/ 	.short	0x0000
        /*0044*/ 	.byte	0x00, 0xf0, 0x11, 0x00


	//----- nvinfo : EIATTR_SPARSE_MMA_MASK
	.align		4
.L_15:
        /*0048*/ 	.byte	0x03, 0x50
        /*004a*/ 	.short	0x0000


	//----- nvinfo : EIATTR_MAXREG_COUNT
	.align		4
        /*004c*/ 	.byte	0x03, 0x1b
        /*004e*/ 	.short	0x00ff


	//----- nvinfo : EIATTR_MERCURY_ISA_VERSION
	.align		4
        /*0050*/ 	.byte	0x03, 0x5f
        /*0052*/ 	.short	0x0101


	//----- nvinfo : EIATTR_VRC_CTA_INIT_COUNT
	.align		4
        /*0054*/ 	.byte	0x02, 0x4a
	.zero		1
	.zero		1


	//----- nvinfo : EIATTR_EXIT_INSTR_OFFSETS
	.align		4
        /*0058*/ 	.byte	0x04, 0x1c
        /*005a*/ 	.short	(.L_17 - .L_16)


	//   ....[0]....
.L_16:
        /*005c*/ 	.word	0x00000040


	//   ....[1]....
        /*0060*/ 	.word	0x00000750


	//----- nvinfo : EIATTR_CRS_STACK_SIZE
	.align		4
.L_17:
        /*0064*/ 	.byte	0x04, 0x1e
        /*0066*/ 	.short	(.L_19 - .L_18)
.L_18:
        /*0068*/ 	.word	0x00000000


	//----- nvinfo : EIATTR_CBANK_PARAM_SIZE
	.align		4
.L_19:
        /*006c*/ 	.byte	0x03, 0x19
        /*006e*/ 	.short	0x0020


	//----- nvinfo : EIATTR_PARAM_CBANK
	.align		4
        /*0070*/ 	.byte	0x04, 0x0a
        /*0072*/ 	.short	(.L_21 - .L_20)
	.align		4
.L_20:
        /*0074*/ 	.word	index@(.nv.constant0._Z11daxpyKernelidPdS_)
        /*0078*/ 	.short	0x0380
        /*007a*/ 	.short	0x0020


	//----- nvinfo : EIATTR_SW_WAR
	.align		4
.L_21:
        /*007c*/ 	.byte	0x04, 0x36
        /*007e*/ 	.short	(.L_23 - .L_22)
.L_22:
        /*0080*/ 	.word	0x00000008
.L_23:


//--------------------- .nv.callgraph             --------------------------
	.section	.nv.callgraph,"",@"SHT_CUDA_CALLGRAPH"
	.align	4
	.sectionentsize	8
	.align		4
        /*0000*/ 	.word	0x00000000
	.align		4
        /*0004*/ 	.word	0xffffffff
	.align		4
        /*0008*/ 	.word	0x00000000
	.align		4
        /*000c*/ 	.word	0xfffffffe
	.align		4
        /*0010*/ 	.word	0x00000000
	.align		4
        /*0014*/ 	.word	0xfffffffd
	.align		4
        /*0018*/ 	.word	0x00000000
	.align		4
        /*001c*/ 	.word	0xfffffffc


//--------------------- .text._Z11daxpyKernelidPdS_ --------------------------
	.section	.text._Z11daxpyKernelidPdS_,"ax",@progbits
	.align	128
        .global         _Z11daxpyKernelidPdS_
        .type           _Z11daxpyKernelidPdS_,@function
        .size           _Z11daxpyKernelidPdS_,(.L_x_3 - _Z11daxpyKernelidPdS_)
        .other          _Z11daxpyKernelidPdS_,@"STO_CUDA_ENTRY STV_DEFAULT"
_Z11daxpyKernelidPdS_:
.text._Z11daxpyKernelidPdS_:
[----:B------:R-:W-:Y:S01]  /*0000*/  LDC R1, c[0x0][0x37c] ;  /* 0x0000df00ff017b82 */ /* 0x000fe20000000800 */
[----:B------:R-:W0:Y:S01]  /*0010*/  S2R R0, SR_TID.X ;  /* 0x0000000000007919 */ /* 0x000e220000002100 */
[----:B------:R-:W0:Y:S02]  /*0020*/  LDCU UR4, c[0x0][0x380] ;  /* 0x00007000ff0477ac */ /* 0x000e240008000800 */
[----:B0-----:R-:W-:-:S13]  /*0030*/  ISETP.GE.AND P0, PT, R0, UR4, PT ;  /* 0x0000000400007c0c */ /* 0x001fda000bf06270 */
[----:B------:R-:W-:Y:S05]  /*0040*/  @P0 EXIT ;  /* 0x000000000000094d */ /* 0x000fea0003800000 */
[----:B------:R-:W0:Y:S01]  /*0050*/  LDCU UR4, c[0x0][0x360] ;  /* 0x00006c00ff0477ac */ /* 0x000e220008000800 */
[----:B------:R-:W1:Y:S01]  /*0060*/  LDCU.64 UR6, c[0x0][0x358] ;  /* 0x00006b00ff0677ac */ /* 0x000e620008000a00 */
[----:B------:R-:W2:Y:S02]  /*0070*/  LDCU.64 UR8, c[0x0][0x388] ;  /* 0x00007100ff0877ac */ /* 0x000ea40008000a00 */
.L_x_1:
[----:B--2---:R-:W3:Y:S01]  /*0080*/  LDC.64 R2, c[0x0][0x398] ;  /* 0x0000e600ff027b82 */ /* 0x004ee20000000a00 */
[----:B------:R-:W4:Y:S07]  /*0090*/  LDCU UR5, c[0x0][0x380] ;  /* 0x00007000ff0577ac */ /* 0x000f2e0008000800 */
[----:B------:R-:W0:Y:S01]  /*00a0*/  LDC.64 R4, c[0x0][0x390] ;  /* 0x0000e400ff047b82 */ /* 0x000e220000000a00 */
[----:B---3--:R-:W-:-:S05]  /*00b0*/  IMAD.WIDE R2, R0, 0x8, R2 ;  /* 0x0000000800027825 */ /* 0x008fca00078e0202 */
[----:B-1----:R1:W5:Y:S01]  /*00c0*/  LDG.E.64 R8, desc[UR6][R2.64] ;  /* 0x0000000602087981 */ /* 0x002362000c1e1b00 */
[----:B------:R-:W-:Y:S02]  /*00d0*/  HFMA2 R6, -RZ, RZ, 0, 0 ;  /* 0x00000000ff067431 */ /* 0x000fe400000001ff */
[----:B0-----:R-:W-:-:S04]  /*00e0*/  IMAD.WIDE R4, R0, 0x8, R4 ;  /* 0x0000000800047825 */ /* 0x001fc800078e0204 */
[----:B------:R-:W-:-:S05]  /*00f0*/  VIADD R0, R0, UR4 ;  /* 0x0000000400007c36 */ /* 0x000fca0008000000 */
[----:B-1--4-:R-:W-:-:S13]  /*0100*/  ISETP.GE.AND P1, PT, R0, UR5, PT ;  /* 0x0000000500007c0c */ /* 0x012fda000bf26270 */
.L_x_0:
[----:B--2---:R-:W2:Y:S02]  /*0110*/  LDG.E.64 R10, desc[UR6][R4.64] ;  /* 0x00000006040a7981 */ /* 0x004ea4000c1e1b00 */
[----:B--2--5:R-:W-:-:S07]  /*0120*/  DFMA R10, R10, UR8, R8 ;  /* 0x000000080a0a7c2b */ /* 0x024fce0008000008 */
[----:B------:R0:W-:Y:S04]  /*0130*/  STG.E.64 desc[UR6][R2.64], R10 ;  /* 0x0000000a02007986 */ /* 0x0001e8000c101b06 */
[----:B------:R-:W2:Y:S02]  /*0140*/  LDG.E.64 R8, desc[UR6][R4.64] ;  /* 0x0000000604087981 */ /* 0x000ea4000c1e1b00 */
[----:B--2---:R-:W-:-:S07]  /*0150*/  DFMA R8, R8, UR8, R10 ;  /* 0x0000000808087c2b */ /* 0x004fce000800000a */
[----:B------:R1:W-:Y:S04]  /*0160*/  STG.E.64 desc[UR6][R2.64], R8 ;  /* 0x0000000802007986 */ /* 0x0003e8000c101b06 */
[----:B------:R-:W2:Y:S02]  /*0170*/  LDG.E.64 R12, desc[UR6][R4.64] ;  /* 0x00000006040c7981 */ /* 0x000ea4000c1e1b00 */
[----:B--2---:R-:W-:-:S07]  /*0180*/  DFMA R12, R12, UR8, R8 ;  /* 0x000000080c0c7c2b */ /* 0x004fce0008000008 */
[----:B------:R2:W-:Y:S04]  /*0190*/  STG.E.64 desc[UR6][R2.64], R12 ;  /* 0x0000000c02007986 */ /* 0x0005e8000c101b06 */
[----:B------:R-:W3:Y:S02]  /*01a0*/  LDG.E.64 R14, desc[UR6][R4.64] ;  /* 0x00000006040e7981 */ /* 0x000ee4000c1e1b00 */
[----:B---3--:R-:W-:-:S07]  /*01b0*/  DFMA R14, R14, UR8, R12 ;  /* 0x000000080e0e7c2b */ /* 0x008fce000800000c */
[----:B------:R3:W-:Y:S04]  /*01c0*/  STG.E.64 desc[UR6][R2.64], R14 ;  /* 0x0000000e02007986 */ /* 0x0007e8000c101b06 */
[----:B------:R-:W4:Y:S02]  /*01d0*/  LDG.E.64 R16, desc[UR6][R4.64] ;  /* 0x0000000604107981 */ /* 0x000f24000c1e1b00 */
[----:B----4-:R-:W-:-:S07]  /*01e0*/  DFMA R16, R16, UR8, R14 ;  /* 0x0000000810107c2b */ /* 0x010fce000800000e */
[----:B------:R4:W-:Y:S04]  /*01f0*/  STG.E.64 desc[UR6][R2.64], R16 ;  /* 0x0000001002007986 */ /* 0x0009e8000c101b06 */
[----:B0-----:R-:W2:Y:S02]  /*0200*/  LDG.E.64 R10, desc[UR6][R4.64] ;  /* 0x00000006040a7981 */ /* 0x001ea4000c1e1b00 */
[----:B--2---:R-:W-:-:S07]  /*0210*/  DFMA R10, R10, UR8, R16 ;  /* 0x000000080a0a7c2b */ /* 0x004fce0008000010 */
[----:B------:R0:W-:Y:S04]  /*0220*/  STG.E.64 desc[UR6][R2.64], R10 ;  /* 0x0000000a02007986 */ /* 0x0001e8000c101b06 */
[----:B-1----:R-:W2:Y:S02]  /*0230*/  LDG.E.64 R8, desc[UR6][R4.64] ;  /* 0x0000000604087981 */ /* 0x002ea4000c1e1b00 */
[----:B--2---:R-:W-:-:S07]  /*0240*/  DFMA R8, R8, UR8, R10 ;  /* 0x0000000808087c2b */ /* 0x004fce000800000a */
[----:B------:R1:W-:Y:S04]  /*0250*/  STG.E.64 desc[UR6][R2.64], R8 ;  /* 0x0000000802007986 */ /* 0x0003e8000c101b06 */
[----:B------:R-:W2:Y:S02]  /*0260*/  LDG.E.64 R12, desc[UR6][R4.64] ;  /* 0x00000006040c7981 */ /* 0x000ea4000c1e1b00 */
[----:B--2---:R-:W-:-:S07]  /*0270*/  DFMA R12, R12, UR8, R8 ;  /* 0x000000080c0c7c2b */ /* 0x004fce0008000008 */
[----:B------:R2:W-:Y:S04]  /*0280*/  STG.E.64 desc[UR6][R2.64], R12 ;  /* 0x0000000c02007986 */ /* 0x0005e8000c101b06 */
[----:B---3--:R-:W3:Y:S02]  /*0290*/  LDG.E.64 R14, desc[UR6][R4.64] ;  /* 0x00000006040e7981 */ /* 0x008ee4000c1e1b00 */
[----:B---3--:R-:W-:-:S07]  /*02a0*/  DFMA R14, R14, UR8, R12 ;  /* 0x000000080e0e7c2b */ /* 0x008fce000800000c */
[----:B------:R3:W-:Y:S04]  /*02b0*/  STG.E.64 desc[UR6][R2.64], R14 ;  /* 0x0000000e02007986 */ /* 0x0007e8000c101b06 */
[----:B----4-:R-:W4:Y:S02]  /*02c0*/  LDG.E.64 R16, desc[UR6][R4.64] ;  /* 0x0000000604107981 */ /* 0x010f24000c1e1b00 */
        /* <DEDUP_REMOVED lines=59> */
[----:B----4-:R-:W3:Y:S02]  /*0680*/  LDG.E.64 R16, desc[UR6][R4.64] ;  /* 0x0000000604107981 */ /* 0x010ee4000c1e1b00 */
[----:B---3--:R-:W-:-:S07]  /*0690*/  DFMA R16, R16, UR8, R14 ;  /* 0x0000000810107c2b */ /* 0x008fce000800000e */
[----:B------:R2:W-:Y:S04]  /*06a0*/  STG.E.64 desc[UR6][R2.64], R16 ;  /* 0x0000001002007986 */ /* 0x0005e8000c101b06 */
[----:B0-----:R-:W3:Y:S02]  /*06b0*/  LDG.E.64 R10, desc[UR6][R4.64] ;  /* 0x00000006040a7981 */ /* 0x001ee4000c1e1b00 */
[----:B---3--:R-:W-:-:S07]  /*06c0*/  DFMA R10, R10, UR8, R16 ;  /* 0x000000080a0a7c2b */ /* 0x008fce0008000010 */
[----:B------:R2:W-:Y:S04]  /*06d0*/  STG.E.64 desc[UR6][R2.64], R10 ;  /* 0x0000000a02007986 */ /* 0x0005e8000c101b06 */
[----:B-1----:R-:W3:Y:S01]  /*06e0*/  LDG.E.64 R8, desc[UR6][R4.64] ;  /* 0x0000000604087981 */ /* 0x002ee2000c1e1b00 */
[----:B------:R-:W-:-:S05]  /*06f0*/  VIADD R6, R6, 0x20 ;  /* 0x0000002006067836 */ /* 0x000fca0000000000 */
[----:B------:R-:W-:Y:S01]  /*0700*/  ISETP.NE.AND P0, PT, R6, 0x8000, PT ;  /* 0x000080000600780c */ /* 0x000fe20003f05270 */
[----:B---3--:R-:W-:-:S07]  /*0710*/  DFMA R8, R8, UR8, R10 ;  /* 0x0000000808087c2b */ /* 0x008fce000800000a */
[----:B------:R2:W-:Y:S05]  /*0720*/  STG.E.64 desc[UR6][R2.64], R8 ;  /* 0x0000000802007986 */ /* 0x0005ea000c101b06 */
[----:B------:R-:W-:Y:S05]  /*0730*/  @P0 BRA `(.L_x_0) ;  /* 0xfffffff800740947 */ /* 0x000fea000383ffff */
[----:B------:R-:W-:Y:S05]  /*0740*/  @!P1 BRA `(.L_x_1) ;  /* 0xfffffff8004c9947 */ /* 0x000fea000383ffff */
[----:B------:R-:W-:Y:S05]  /*0750*/  EXIT ;  /* 0x000000000000794d */ /* 0x000fea0003800000 */
.L_x_2:
[----:B------:R-:W-:-:S00]  /*0760*/  BRA `(.L_x_2) ;  /* 0xfffffffc00fc7947 */ /* 0x000fc0000383ffff */
[----:B------:R-:W-:-:S00]  /*0770*/  NOP ;  /* 0x0000000000007918 */ /* 0x000fc00000000000 */
        /* <DEDUP_REMOVED lines=8> */
.L_x_3:


//--------------------- .nv.shared.reserved.0     --------------------------
	.section	.nv.shared.reserved.0,"aw",@nobits
	.weak		__nv_reservedSMEM_offset_0_alias
	.size		__nv_reservedSMEM_offset_0_alias, 0, 64
	.other		__nv_reservedSMEM_offset_0_alias,@"STO_CUDA_RESERVED_SHARED STV_DEFAULT"
__nv_reservedSMEM_offset_0_alias:
	.zero		0
	.zero		64


//--------------------- .nv.constant0._Z11daxpyKernelidPdS_ --------------------------
	.section	.nv.constant0._Z11daxpyKernelidPdS_,"a",@progbits
	.sectionflags	@""
	.align	4
.nv.constant0._Z11daxpyKernelidPdS_:
	.zero		928


//--------------------- SYMBOLS --------------------------

	.type		.nv.reservedSmem.offset0,@object
	.size		.nv.reservedSmem.offset0,0x4
